//
// Generated by NVIDIA NVVM Compiler
//
// Compiler Build ID: CL-36424714
// Cuda compilation tools, release 13.0, V13.0.88
// Based on NVVM 20.0.0
//

.version 9.0
.target sm_100
.address_size 64

	// .globl	_Z7MKernalPiS_S_S_S_S_

.visible .entry _Z7MKernalPiS_S_S_S_S_(
	.param .u64 .ptr .align 1 _Z7MKernalPiS_S_S_S_S__param_0,
	.param .u64 .ptr .align 1 _Z7MKernalPiS_S_S_S_S__param_1,
	.param .u64 .ptr .align 1 _Z7MKernalPiS_S_S_S_S__param_2,
	.param .u64 .ptr .align 1 _Z7MKernalPiS_S_S_S_S__param_3,
	.param .u64 .ptr .align 1 _Z7MKernalPiS_S_S_S_S__param_4,
	.param .u64 .ptr .align 1 _Z7MKernalPiS_S_S_S_S__param_5
)
{
	.reg .pred 	%p<11>;
	.reg .b32 	%r<39>;
	.reg .b64 	%rd<19>;

	ld.param.u64 	%rd6, [_Z7MKernalPiS_S_S_S_S__param_2];
	ld.param.u64 	%rd7, [_Z7MKernalPiS_S_S_S_S__param_3];
	ld.param.u64 	%rd5, [_Z7MKernalPiS_S_S_S_S__param_4];
	cvta.to.global.u64 	%rd1, %rd7;
	cvta.to.global.u64 	%rd2, %rd6;
	mov.u32 	%r23, %ctaid.x;
	mul.wide.u32 	%rd8, %r23, 4;
	add.s64 	%rd3, %rd2, %rd8;
	ld.global.u32 	%r31, [%rd3];
	ld.global.u32 	%r30, [%rd3+4];
	setp.ge.s32 	%p1, %r31, %r30;
	@%p1 bra 	$L__BB0_9;
	cvta.to.global.u64 	%rd4, %rd5;
$L__BB0_2:
	mul.wide.s32 	%rd9, %r31, 4;
	add.s64 	%rd10, %rd1, %rd9;
	ld.global.u32 	%r25, [%rd10];
	ld.global.u32 	%r33, [%rd3];
	mul.wide.s32 	%rd11, %r25, 4;
	add.s64 	%rd12, %rd2, %rd11;
	ld.global.u32 	%r32, [%rd12];
	ld.global.u32 	%r27, [%rd12+4];
	setp.ge.s32 	%p2, %r33, %r30;
	setp.ge.s32 	%p3, %r32, %r27;
	mov.b32 	%r34, 0;
	or.pred  	%p4, %p2, %p3;
	@%p4 bra 	$L__BB0_8;
	mov.b32 	%r34, 0;
$L__BB0_4:
	mul.wide.s32 	%rd13, %r33, 4;
	add.s64 	%rd14, %rd1, %rd13;
	ld.global.u32 	%r11, [%rd14];
	mul.wide.s32 	%rd15, %r32, 4;
	add.s64 	%rd16, %rd1, %rd15;
	ld.global.u32 	%r12, [%rd16];
	setp.ge.s32 	%p5, %r11, %r12;
	@%p5 bra 	$L__BB0_6;
	add.s32 	%r33, %r33, 1;
	bra.uni 	$L__BB0_7;
$L__BB0_6:
	setp.le.s32 	%p6, %r11, %r12;
	selp.u32 	%r29, 1, 0, %p6;
	add.s32 	%r34, %r34, %r29;
	add.s32 	%r33, %r33, %r29;
	add.s32 	%r32, %r32, 1;
$L__BB0_7:
	setp.lt.s32 	%p7, %r33, %r30;
	setp.lt.s32 	%p8, %r32, %r27;
	and.pred  	%p9, %p7, %p8;
	@%p9 bra 	$L__BB0_4;
$L__BB0_8:
	add.s64 	%rd18, %rd4, %rd9;
	st.global.u32 	[%rd18], %r34;
	add.s32 	%r31, %r31, 1;
	ld.global.u32 	%r30, [%rd3+4];
	setp.lt.s32 	%p10, %r31, %r30;
	@%p10 bra 	$L__BB0_2;
$L__BB0_9:
	ret;

}


// ===== COMPILED SASS (sm_100) =====

	.target	sm_100

	.elftype	@"ET_EXEC"


//--------------------- .note.nv.tkinfo           --------------------------
	.section	.note.nv.tkinfo,"",@"SHT_NOTE"
	.sectionflags	@"SHF_NOTE_NV_TKINFO"
	.tkinfo
        /*0018*/ 	.word	0x00000002
        /*0030*/ 	.string	""
        /*0030*/ 	.string	"ptxas"
        /*0030*/ 	.string	"Cuda compilation tools, release 13.0, V13.0.88"
        /*0030*/ 	.string	"Build cuda_13.0.r13.0/compiler.36424714_0"
        /*0030*/ 	.string	"-arch sm_100 -m 64 "



//--------------------- .note.nv.cuinfo           --------------------------
	.section	.note.nv.cuinfo,"",@"SHT_NOTE"
	.sectionflags	@"SHF_NOTE_NV_CUINFO"
        /*0018*/ 	.short	0x0002
        /*001a*/ 	.short	0x0064
        /*001c*/ 	.short	0x0082
	.zero		2


//--------------------- .nv.info                  --------------------------
	.section	.nv.info,"",@"SHT_CUDA_INFO"
	.align	4


	//----- nvinfo : EIATTR_REGCOUNT
	.align		4
        /*0000*/ 	.byte	0x04, 0x2f
        /*0002*/ 	.short	(.L_1 - .L_0)
	.align		4
.L_0:
        /*0004*/ 	.word	index@(_Z7MKernalPiS_S_S_S_S_)
        /*0008*/ 	.word	0x00000016


	//----- nvinfo : EIATTR_FRAME_SIZE
	.align		4
.L_1:
        /*000c*/ 	.byte	0x04, 0x11
        /*000e*/ 	.short	(.L_3 - .L_2)
	.align		4
.L_2:
        /*0010*/ 	.word	index@(_Z7MKernalPiS_S_S_S_S_)
        /*0014*/ 	.word	0x00000000


	//----- nvinfo : EIATTR_MIN_STACK_SIZE
	.align		4
.L_3:
        /*0018*/ 	.byte	0x04, 0x12
        /*001a*/ 	.short	(.L_5 - .L_4)
	.align		4
.L_4:
        /*001c*/ 	.word	index@(_Z7MKernalPiS_S_S_S_S_)
        /*0020*/ 	.word	0x00000000
.L_5:


//--------------------- .nv.compat                --------------------------
	.section	.nv.compat,"",@"SHT_CUDA_COMPAT_INFO"
	.align	4
        /*0000*/ 	.byte	0x02, 0x09, 0x00, 0x00, 0x02, 0x02, 0x01, 0x00, 0x02, 0x05, 0x05, 0x00, 0x03, 0x07, 0x01, 0x01
        /*0010*/ 	.byte	0x02, 0x03, 0x00, 0x00, 0x02, 0x06, 0x01, 0x00, 0x04, 0x0b, 0x08, 0x00, 0x09, 0x00, 0x00, 0x00
        /*0020*/ 	.byte	0x00, 0x00, 0x00, 0x00


//--------------------- .nv.info._Z7MKernalPiS_S_S_S_S_ --------------------------
	.section	.nv.info._Z7MKernalPiS_S_S_S_S_,"",@"SHT_CUDA_INFO"
	.sectionflags	@""
	.align	4


	//----- nvinfo : EIATTR_CUDA_API_VERSION
	.align		4
        /*0000*/ 	.byte	0x04, 0x37
        /*0002*/ 	.short	(.L_7 - .L_6)
.L_6:
        /*0004*/ 	.word	0x00000082


	//----- nvinfo : EIATTR_KPARAM_INFO
	.align		4
.L_7:
        /*0008*/ 	.byte	0x04, 0x17
        /*000a*/ 	.short	(.L_9 - .L_8)
.L_8:
        /*000c*/ 	.word	0x00000000
        /*0010*/ 	.short	0x0005
        /*0012*/ 	.short	0x0028
        /*0014*/ 	.byte	0x00, 0xf5, 0x21, 0x00


	//----- nvinfo : EIATTR_KPARAM_INFO
	.align		4
.L_9:
        /*0018*/ 	.byte	0x04, 0x17
        /*001a*/ 	.short	(.L_11 - .L_10)
.L_10:
        /*001c*/ 	.word	0x00000000
        /*0020*/ 	.short	0x0004
        /*0022*/ 	.short	0x0020
        /*0024*/ 	.byte	0x00, 0xf5, 0x21, 0x00


	//----- nvinfo : EIATTR_KPARAM_INFO
	.align		4
.L_11:
        /*0028*/ 	.byte	0x04, 0x17
        /*002a*/ 	.short	(.L_13 - .L_12)
.L_12:
        /*002c*/ 	.word	0x00000000
        /*0030*/ 	.short	0x0003
        /*0032*/ 	.short	0x0018
        /*0034*/ 	.byte	0x00, 0xf5, 0x21, 0x00


	//----- nvinfo : EIATTR_KPARAM_INFO
	.align		4
.L_13:
        /*0038*/ 	.byte	0x04, 0x17
        /*003a*/ 	.short	(.L_15 - .L_14)
.L_14:
        /*003c*/ 	.word	0x00000000
        /*0040*/ 	.short	0x0002
        /*0042*/ 	.short	0x0010
        /*0044*/ 	.byte	0x00, 0xf5, 0x21, 0x00


	//----- nvinfo : EIATTR_KPARAM_INFO
	.align		4
.L_15:
        /*0048*/ 	.byte	0x04, 0x17
        /*004a*/ 	.short	(.L_17 - .L_16)
.L_16:
        /*004c*/ 	.word	0x00000000
        /*0050*/ 	.short	0x0001
        /*0052*/ 	.short	0x0008
        /*0054*/ 	.byte	0x00, 0xf5, 0x21, 0x00


	//----- nvinfo : EIATTR_KPARAM_INFO
	.align		4
.L_17:
        /*0058*/ 	.byte	0x04, 0x17
        /*005a*/ 	.short	(.L_19 - .L_18)
.L_18:
        /*005c*/ 	.word	0x00000000
        /*0060*/ 	.short	0x0000
        /*0062*/ 	.short	0x0000
        /*0064*/ 	.byte	0x00, 0xf5, 0x21, 0x00


	//----- nvinfo : EIATTR_SPARSE_MMA_MASK
	.align		4
.L_19:
        /*0068*/ 	.byte	0x03, 0x50
        /*006a*/ 	.short	0x0000


	//----- nvinfo : EIATTR_MAXREG_COUNT
	.align		4
        /*006c*/ 	.byte	0x03, 0x1b
        /*006e*/ 	.short	0x00ff


	//----- nvinfo : EIATTR_MERCURY_ISA_VERSION
	.align		4
        /*0070*/ 	.byte	0x03, 0x5f
        /*0072*/ 	.short	0x0101


	//----- nvinfo : EIATTR_VRC_CTA_INIT_COUNT
	.align		4
        /*0074*/ 	.byte	0x02, 0x4a
	.zero		1
	.zero		1


	//----- nvinfo : EIATTR_EXIT_INSTR_OFFSETS
	.align		4
        /*0078*/ 	.byte	0x04, 0x1c
        /*007a*/ 	.short	(.L_21 - .L_20)


	//   ....[0]....
.L_20:
        /*007c*/ 	.word	0x00000080


	//   ....[1]....
        /*0080*/ 	.word	0x000002e0


	//----- nvinfo : EIATTR_CBANK_PARAM_SIZE
	.align		4
.L_21:
        /*0084*/ 	.byte	0x03, 0x19
        /*0086*/ 	.short	0x0030


	//----- nvinfo : EIATTR_PARAM_CBANK
	.align		4
        /*0088*/ 	.byte	0x04, 0x0a
        /*008a*/ 	.short	(.L_23 - .L_22)
	.align		4
.L_22:
        /*008c*/ 	.word	index@(.nv.constant0._Z7MKernalPiS_S_S_S_S_)
        /*0090*/ 	.short	0x0380
        /*0092*/ 	.short	0x0030


	//----- nvinfo : EIATTR_SW_WAR
	.align		4
.L_23:
        /*0094*/ 	.byte	0x04, 0x36
        /*0096*/ 	.short	(.L_25 - .L_24)
.L_24:
        /*0098*/ 	.word	0x00000008
.L_25:


//--------------------- .nv.callgraph             --------------------------
	.section	.nv.callgraph,"",@"SHT_CUDA_CALLGRAPH"
	.align	4
	.sectionentsize	8
	.align		4
        /*0000*/ 	.word	0x00000000
	.align		4
        /*0004*/ 	.word	0xffffffff
	.align		4
        /*0008*/ 	.word	0x00000000
	.align		4
        /*000c*/ 	.word	0xfffffffe
	.align		4
        /*0010*/ 	.word	0x00000000
	.align		4
        /*0014*/ 	.word	0xfffffffd
	.align		4
        /*0018*/ 	.word	0x00000000
	.align		4
        /*001c*/ 	.word	0xfffffffc


//--------------------- .text._Z7MKernalPiS_S_S_S_S_ --------------------------
	.section	.text._Z7MKernalPiS_S_S_S_S_,"ax",@progbits
	.align	128
        .global         _Z7MKernalPiS_S_S_S_S_
        .type           _Z7MKernalPiS_S_S_S_S_,@function
        .size           _Z7MKernalPiS_S_S_S_S_,(.L_x_4 - _Z7MKernalPiS_S_S_S_S_)
        .other          _Z7MKernalPiS_S_S_S_S_,@"STO_CUDA_ENTRY STV_DEFAULT"
_Z7MKernalPiS_S_S_S_S_:
.text._Z7MKernalPiS_S_S_S_S_:
[----:B------:R-:W-:Y:S01]  /*0000*/  LDC R1, c[0x0][0x37c] ;  /* 0x0000df00ff017b82 */ /* 0x000fe20000000800 */
[----:B------:R-:W0:Y:S07]  /*0010*/  S2R R5, SR_CTAID.X ;  /* 0x0000000000057919 */ /* 0x000e2e0000002500 */
[----:B------:R-:W0:Y:S01]  /*0020*/  LDC.64 R2, c[0x0][0x390] ;  /* 0x0000e400ff027b82 */ /* 0x000e220000000a00 */
[----:B------:R-:W1:Y:S01]  /*0030*/  LDCU.64 UR4, c[0x0][0x358] ;  /* 0x00006b00ff0477ac */ /* 0x000e620008000a00 */
[----:B0-----:R-:W-:-:S05]  /*0040*/  IMAD.WIDE.U32 R2, R5, 0x4, R2 ;  /* 0x0000000405027825 */ /* 0x001fca00078e0002 */
[----:B-1----:R-:W2:Y:S04]  /*0050*/  LDG.E R0, desc[UR4][R2.64] ;  /* 0x0000000402007981 */ /* 0x002ea8000c1e1900 */
[----:B------:R-:W2:Y:S02]  /*0060*/  LDG.E R5, desc[UR4][R2.64+0x4] ;  /* 0x0000040402057981 */ /* 0x000ea4000c1e1900 */
[----:B--2---:R-:W-:-:S13]  /*0070*/  ISETP.GE.AND P0, PT, R0, R5, PT ;  /* 0x000000050000720c */ /* 0x004fda0003f06270 */
[----:B------:R-:W-:Y:S05]  /*0080*/  @P0 EXIT ;  /* 0x000000000000094d */ /* 0x000fea0003800000 */
.L_x_2:
[----:B------:R-:W0:Y:S01]  /*0090*/  LDC.64 R8, c[0x0][0x398] ;  /* 0x0000e600ff087b82 */ /* 0x000e220000000a00 */
[----:B------:R-:W2:Y:S07]  /*00a0*/  LDG.E R4, desc[UR4][R2.64] ;  /* 0x0000000402047981 */ /* 0x000eae000c1e1900 */
[----:B------:R-:W1:Y:S08]  /*00b0*/  LDC.64 R10, c[0x0][0x390] ;  /* 0x0000e400ff0a7b82 */ /* 0x000e700000000a00 */
[----:B------:R-:W3:Y:S01]  /*00c0*/  LDC.64 R6, c[0x0][0x3a0] ;  /* 0x0000e800ff067b82 */ /* 0x000ee20000000a00 */
[----:B0-----:R-:W-:-:S06]  /*00d0*/  IMAD.WIDE R8, R0, 0x4, R8 ;  /* 0x0000000400087825 */ /* 0x001fcc00078e0208 */
[----:B------:R-:W1:Y:S02]  /*00e0*/  LDG.E R9, desc[UR4][R8.64] ;  /* 0x0000000408097981 */ /* 0x000e64000c1e1900 */
[----:B-1----:R-:W-:-:S05]  /*00f0*/  IMAD.WIDE R10, R9, 0x4, R10 ;  /* 0x00000004090a7825 */ /* 0x002fca00078e020a */
[----:B------:R-:W4:Y:S04]  /*0100*/  LDG.E R12, desc[UR4][R10.64] ;  /* 0x000000040a0c7981 */ /* 0x000f28000c1e1900 */
[----:B------:R-:W4:Y:S01]  /*0110*/  LDG.E R16, desc[UR4][R10.64+0x4] ;  /* 0x000004040a107981 */ /* 0x000f22000c1e1900 */
[----:B---3--:R-:W-:-:S04]  /*0120*/  IMAD.WIDE R6, R0, 0x4, R6 ;  /* 0x0000000400067825 */ /* 0x008fc800078e0206 */
[----:B------:R-:W-:Y:S01]  /*0130*/  IMAD.MOV.U32 R17, RZ, RZ, RZ ;  /* 0x000000ffff117224 */ /* 0x000fe200078e00ff */
[----:B----4-:R-:W-:-:S04]  /*0140*/  ISETP.GE.AND P0, PT, R12, R16, PT ;  /* 0x000000100c00720c */ /* 0x010fc80003f06270 */
[----:B--2---:R-:W-:-:S13]  /*0150*/  ISETP.GE.OR P0, PT, R4, R5, P0 ;  /* 0x000000050400720c */ /* 0x004fda0000706670 */
[----:B------:R-:W-:Y:S05]  /*0160*/  @P0 BRA `(.L_x_0) ;  /* 0x0000000000480947 */ /* 0x000fea0003800000 */
[----:B------:R-:W0:Y:S01]  /*0170*/  LDC.64 R8, c[0x0][0x398] ;  /* 0x0000e600ff087b82 */ /* 0x000e220000000a00 */
[----:B------:R-:W-:Y:S02]  /*0180*/  HFMA2 R17, -RZ, RZ, 0, 0 ;  /* 0x00000000ff117431 */ /* 0x000fe400000001ff */
[----:B------:R-:W-:-:S07]  /*0190*/  IMAD.MOV.U32 R15, RZ, RZ, R12 ;  /* 0x000000ffff0f7224 */ /* 0x000fce00078e000c */
.L_x_1:
[----:B0-----:R-:W-:-:S04]  /*01a0*/  IMAD.WIDE R10, R4, 0x4, R8 ;  /* 0x00000004040a7825 */ /* 0x001fc800078e0208 */
[----:B------:R-:W-:Y:S02]  /*01b0*/  IMAD.WIDE R12, R15, 0x4, R8 ;  /* 0x000000040f0c7825 */ /* 0x000fe400078e0208 */
[----:B------:R-:W2:Y:S04]  /*01c0*/  LDG.E R10, desc[UR4][R10.64] ;  /* 0x000000040a0a7981 */ /* 0x000ea8000c1e1900 */
[----:B------:R-:W2:Y:S01]  /*01d0*/  LDG.E R13, desc[UR4][R12.64] ;  /* 0x000000040c0d7981 */ /* 0x000ea2000c1e1900 */
[----:B------:R-:W-:Y:S01]  /*01e0*/  IMAD.MOV.U32 R19, RZ, RZ, R4 ;  /* 0x000000ffff137224 */ /* 0x000fe200078e0004 */
[----:B--2---:R-:W-:-:S13]  /*01f0*/  ISETP.GE.AND P0, PT, R10, R13, PT ;  /* 0x0000000d0a00720c */ /* 0x004fda0003f06270 */
[----:B------:R-:W-:Y:S01]  /*0200*/  @P0 ISETP.GT.AND P1, PT, R10, R13, PT ;  /* 0x0000000d0a00020c */ /* 0x000fe20003f24270 */
[----:B------:R-:W-:Y:S01]  /*0210*/  @P0 VIADD R15, R15, 0x1 ;  /* 0x000000010f0f0836 */ /* 0x000fe20000000000 */
[----:B------:R-:W-:Y:S02]  /*0220*/  @!P0 IADD3 R4, PT, PT, R4, 0x1, RZ ;  /* 0x0000000104048810 */ /* 0x000fe40007ffe0ff */
[----:B------:R-:W-:Y:S02]  /*0230*/  @P0 SEL R14, RZ, 0x1, P1 ;  /* 0x00000001ff0e0807 */ /* 0x000fe40000800000 */
[----:B------:R-:W-:Y:S02]  /*0240*/  ISETP.GE.AND P1, PT, R15, R16, PT ;  /* 0x000000100f00720c */ /* 0x000fe40003f26270 */
[----:B------:R-:W-:Y:S01]  /*0250*/  @P0 IADD3 R4, PT, PT, R14, R19, RZ ;  /* 0x000000130e040210 */ /* 0x000fe20007ffe0ff */
[----:B------:R-:W-:-:S03]  /*0260*/  @P0 IMAD.IADD R17, R17, 0x1, R14 ;  /* 0x0000000111110824 */ /* 0x000fc600078e020e */
[----:B------:R-:W-:-:S13]  /*0270*/  ISETP.LT.AND P2, PT, R4, R5, PT ;  /* 0x000000050400720c */ /* 0x000fda0003f41270 */
[----:B------:R-:W-:Y:S05]  /*0280*/  @!P1 BRA P2, `(.L_x_1) ;  /* 0xfffffffc00c49947 */ /* 0x000fea000103ffff */
.L_x_0:
[----:B------:R0:W-:Y:S04]  /*0290*/  STG.E desc[UR4][R6.64], R17 ;  /* 0x0000001106007986 */ /* 0x0001e8000c101904 */
[----:B------:R-:W2:Y:S01]  /*02a0*/  LDG.E R5, desc[UR4][R2.64+0x4] ;  /* 0x0000040402057981 */ /* 0x000ea2000c1e1900 */
[----:B------:R-:W-:-:S04]  /*02b0*/  IADD3 R0, PT, PT, R0, 0x1, RZ ;  /* 0x0000000100007810 */ /* 0x000fc80007ffe0ff */
[----:B--2---:R-:W-:-:S13]  /*02c0*/  ISETP.GE.AND P0, PT, R0, R5, PT ;  /* 0x000000050000720c */ /* 0x004fda0003f06270 */
[----:B0-----:R-:W-:Y:S05]  /*02d0*/  @!P0 BRA `(.L_x_2) ;  /* 0xfffffffc006c8947 */ /* 0x001fea000383ffff */
[----:B------:R-:W-:Y:S05]  /*02e0*/  EXIT ;  /* 0x000000000000794d */ /* 0x000fea0003800000 */
.L_x_3:
[----:B------:R-:W-:-:S00]  /*02f0*/  BRA `(.L_x_3) ;  /* 0xfffffffc00fc7947 */ /* 0x000fc0000383ffff */
[----:B------:R-:W-:-:S00]  /*0300*/  NOP ;  /* 0x0000000000007918 */ /* 0x000fc00000000000 */
[----:B------:R-:W-:-:S00]  /*0310*/  NOP ;  /* 0x0000000000007918 */ /* 0x000fc00000000000 */
[----:B------:R-:W-:-:S00]  /*0320*/  NOP ;  /* 0x0000000000007918 */ /* 0x000fc00000000000 */
[----:B------:R-:W-:-:S00]  /*0330*/  NOP ;  /* 0x0000000000007918 */ /* 0x000fc00000000000 */
[----:B------:R-:W-:-:S00]  /*0340*/  NOP ;  /* 0x0000000000007918 */ /* 0x000fc00000000000 */
[----:B------:R-:W-:-:S00]  /*0350*/  NOP ;  /* 0x0000000000007918 */ /* 0x000fc00000000000 */
[----:B------:R-:W-:-:S00]  /*0360*/  NOP ;  /* 0x0000000000007918 */ /* 0x000fc00000000000 */
[----:B------:R-:W-:-:S00]  /*0370*/  NOP ;  /* 0x0000000000007918 */ /* 0x000fc00000000000 */
.L_x_4:


//--------------------- .nv.shared.reserved.0     --------------------------
	.section	.nv.shared.reserved.0,"aw",@nobits
	.weak		__nv_reservedSMEM_offset_0_alias
	.size		__nv_reservedSMEM_offset_0_alias, 0, 64
	.other		__nv_reservedSMEM_offset_0_alias,@"STO_CUDA_RESERVED_SHARED STV_DEFAULT"
__nv_reservedSMEM_offset_0_alias:
	.zero		0
	.zero		64


//--------------------- .nv.constant0._Z7MKernalPiS_S_S_S_S_ --------------------------
	.section	.nv.constant0._Z7MKernalPiS_S_S_S_S_,"a",@progbits
	.sectionflags	@""
	.align	4
.nv.constant0._Z7MKernalPiS_S_S_S_S_:
	.zero		944


//--------------------- SYMBOLS --------------------------

	.type		.nv.reservedSmem.offset0,@object
	.size		.nv.reservedSmem.offset0,0x4
